//
// Generated by NVIDIA NVVM Compiler
//
// Compiler Build ID: CL-36424714
// Cuda compilation tools, release 13.0, V13.0.88
// Based on NVVM 20.0.0
//

.version 9.0
.target sm_100
.address_size 64

	// .globl	_Z19game_of_life_kernelPKmPmi

.visible .entry _Z19game_of_life_kernelPKmPmi(
	.param .u64 .ptr .align 1 _Z19game_of_life_kernelPKmPmi_param_0,
	.param .u64 .ptr .align 1 _Z19game_of_life_kernelPKmPmi_param_1,
	.param .u32 _Z19game_of_life_kernelPKmPmi_param_2
)
{
	.reg .pred 	%p<50>;
	.reg .b32 	%r<233>;
	.reg .b64 	%rd<119>;

	ld.param.u64 	%rd43, [_Z19game_of_life_kernelPKmPmi_param_0];
	ld.param.u32 	%r55, [_Z19game_of_life_kernelPKmPmi_param_2];
	cvta.to.global.u64 	%rd1, %rd43;
	shr.s32 	%r56, %r55, 3;
	mov.u32 	%r57, %ctaid.x;
	mov.u32 	%r58, %ntid.x;
	mov.u32 	%r59, %tid.x;
	mad.lo.s32 	%r2, %r57, %r58, %r59;
	mov.u32 	%r60, %ctaid.y;
	mov.u32 	%r61, %ntid.y;
	mov.u32 	%r62, %tid.y;
	mad.lo.s32 	%r63, %r60, %r61, %r62;
	max.s32 	%r64, %r2, %r63;
	setp.ge.s32 	%p1, %r64, %r56;
	@%p1 bra 	$L__BB0_35;
	mul.lo.s32 	%r4, %r56, %r63;
	add.s32 	%r5, %r4, %r2;
	setp.eq.s32 	%p2, %r63, 0;
	mov.b64 	%rd103, 0;
	mov.b32 	%r226, 0;
	mov.u64 	%rd104, %rd103;
	@%p2 bra 	$L__BB0_6;
	sub.s32 	%r66, %r4, %r56;
	add.s32 	%r6, %r66, %r2;
	mul.wide.s32 	%rd46, %r6, 8;
	add.s64 	%rd2, %rd1, %rd46;
	ld.global.u64 	%rd103, [%rd2];
	setp.lt.s32 	%p3, %r2, 1;
	mov.b64 	%rd104, 0;
	@%p3 bra 	$L__BB0_4;
	add.s32 	%r67, %r6, -1;
	mul.wide.u32 	%rd47, %r67, 8;
	add.s64 	%rd48, %rd1, %rd47;
	ld.global.u64 	%rd104, [%rd48];
$L__BB0_4:
	add.s32 	%r69, %r56, -1;
	setp.ge.s32 	%p4, %r2, %r69;
	@%p4 bra 	$L__BB0_6;
	ld.global.u32 	%r70, [%rd2+8];
	shr.u32 	%r71, %r70, 7;
	and.b32  	%r226, %r71, 1;
$L__BB0_6:
	setp.lt.s32 	%p5, %r2, 1;
	mov.b64 	%rd105, 0;
	@%p5 bra 	$L__BB0_8;
	add.s32 	%r72, %r5, -1;
	mul.wide.u32 	%rd50, %r72, 8;
	add.s64 	%rd51, %rd1, %rd50;
	ld.global.u64 	%rd105, [%rd51];
$L__BB0_8:
	mul.wide.s32 	%rd53, %r5, 8;
	add.s64 	%rd10, %rd1, %rd53;
	ld.global.u64 	%rd11, [%rd10];
	add.s32 	%r9, %r56, -1;
	setp.ge.s32 	%p6, %r2, %r9;
	mov.b64 	%rd106, 0;
	@%p6 bra 	$L__BB0_10;
	cvt.s64.s32 	%rd54, %r4;
	cvt.s64.s32 	%rd55, %r2;
	add.s64 	%rd56, %rd55, %rd54;
	shl.b64 	%rd57, %rd56, 3;
	add.s64 	%rd58, %rd1, %rd57;
	ld.global.u64 	%rd106, [%rd58+8];
$L__BB0_10:
	setp.ge.u32 	%p7, %r63, %r9;
	mov.b64 	%rd108, 0;
	mov.b32 	%r227, 0;
	mov.u64 	%rd109, %rd108;
	@%p7 bra 	$L__BB0_15;
	setp.lt.s32 	%p8, %r2, 1;
	mul.wide.s32 	%rd61, %r56, 8;
	add.s64 	%rd14, %rd10, %rd61;
	ld.global.u64 	%rd108, [%rd14];
	mov.b64 	%rd109, 0;
	@%p8 bra 	$L__BB0_13;
	add.s32 	%r74, %r9, %r5;
	mul.wide.u32 	%rd62, %r74, 8;
	add.s64 	%rd63, %rd1, %rd62;
	ld.global.u64 	%rd109, [%rd63];
$L__BB0_13:
	setp.ge.s32 	%p9, %r2, %r9;
	@%p9 bra 	$L__BB0_15;
	ld.global.u64 	%rd64, [%rd14+8];
	shr.u64 	%rd65, %rd64, 63;
	cvt.u32.u64 	%r227, %rd65;
$L__BB0_15:
	setp.lt.u32 	%p10, %r63, %r9;
	setp.lt.s32 	%p11, %r2, %r9;
	setp.gt.s32 	%p12, %r2, 0;
	setp.eq.s32 	%p13, %r63, 0;
	selp.b32 	%r78, %r227, 0, %p10;
	selp.b32 	%r79, %r78, 0, %p11;
	shr.u64 	%rd68, %rd109, 47;
	cvt.u32.u64 	%r80, %rd68;
	and.b32  	%r81, %r80, 512;
	selp.b32 	%r82, %r81, 0, %p10;
	selp.b32 	%r83, %r82, 0, %p12;
	shr.u64 	%rd69, %rd108, 55;
	cvt.u32.u64 	%r84, %rd69;
	and.b32  	%r85, %r84, 510;
	selp.b32 	%r86, %r85, 0, %p10;
	or.b32  	%r87, %r86, %r79;
	or.b32  	%r12, %r87, %r83;
	cvt.u32.u64 	%r88, %rd103;
	setp.ne.s32 	%p14, %r63, 0;
	selp.b32 	%r89, %r226, 0, %p14;
	selp.b32 	%r90, %r89, 0, %p11;
	cvt.u32.u64 	%r91, %rd104;
	shl.b32 	%r92, %r91, 9;
	and.b32  	%r93, %r92, 512;
	selp.b32 	%r94, %r93, 0, %p14;
	selp.b32 	%r95, %r94, 0, %p12;
	shl.b32 	%r96, %r88, 1;
	and.b32  	%r97, %r96, 510;
	selp.b32 	%r98, 0, %r97, %p13;
	or.b32  	%r99, %r98, %r90;
	or.b32  	%r13, %r99, %r95;
	mov.b64 	%rd111, 0;
	mov.b32 	%r229, 48;
	mov.b32 	%r228, -8;
	mov.b64 	%rd110, 64;
$L__BB0_16:
	add.s64 	%rd22, %rd110, -8;
	cvt.u32.u64 	%r100, %rd22;
	shr.u64 	%rd70, %rd11, %r100;
	cvt.u32.u64 	%r16, %rd70;
	shl.b32 	%r17, %r16, 1;
	setp.eq.s32 	%p15, %r228, -8;
	mov.u32 	%r231, %r13;
	@%p15 bra 	$L__BB0_18;
	setp.lt.s32 	%p16, %r2, %r9;
	setp.gt.s32 	%p17, %r2, 0;
	cvt.u32.u64 	%r101, %rd110;
	shr.u64 	%rd71, %rd11, %r101;
	cvt.u32.u64 	%r102, %rd71;
	shr.u64 	%rd72, %rd105, %r101;
	cvt.u32.u64 	%r103, %rd72;
	shl.b32 	%r104, %r103, 9;
	and.b32  	%r105, %r104, 512;
	selp.b32 	%r106, %r105, 0, %p17;
	shr.u64 	%rd73, %rd106, %r101;
	cvt.u32.u64 	%r107, %rd73;
	shr.u32 	%r108, %r107, 7;
	and.b32  	%r109, %r108, 1;
	selp.b32 	%r110, %r109, 0, %p16;
	shl.b32 	%r111, %r102, 1;
	and.b32  	%r112, %r111, 510;
	or.b32  	%r113, %r106, %r112;
	or.b32  	%r231, %r113, %r110;
	setp.eq.s32 	%p18, %r228, -1;
	mov.u32 	%r232, %r12;
	@%p18 bra 	$L__BB0_19;
$L__BB0_18:
	setp.lt.s32 	%p19, %r2, %r9;
	setp.gt.s32 	%p20, %r2, 0;
	shr.u64 	%rd74, %rd11, %r229;
	cvt.u32.u64 	%r114, %rd74;
	shr.u64 	%rd75, %rd105, %r229;
	cvt.u32.u64 	%r115, %rd75;
	shl.b32 	%r116, %r115, 9;
	and.b32  	%r117, %r116, 512;
	selp.b32 	%r118, %r117, 0, %p20;
	shr.u64 	%rd76, %rd106, %r229;
	cvt.u32.u64 	%r119, %rd76;
	shr.u32 	%r120, %r119, 7;
	and.b32  	%r121, %r120, 1;
	selp.b32 	%r122, %r121, 0, %p19;
	shl.b32 	%r123, %r114, 1;
	and.b32  	%r124, %r123, 510;
	or.b32  	%r125, %r118, %r124;
	or.b32  	%r232, %r125, %r122;
$L__BB0_19:
	shr.u32 	%r126, %r231, 9;
	shr.u32 	%r127, %r231, 8;
	and.b32  	%r23, %r127, 1;
	add.s32 	%r128, %r126, %r23;
	shr.u32 	%r129, %r231, 7;
	and.b32  	%r24, %r129, 1;
	add.s32 	%r130, %r128, %r24;
	shr.u64 	%rd78, %rd105, %r100;
	cvt.u32.u64 	%r132, %rd78;
	and.b32  	%r133, %r132, 1;
	setp.gt.s32 	%p21, %r2, 0;
	selp.b32 	%r134, %r133, 0, %p21;
	add.s32 	%r135, %r130, %r134;
	shr.u32 	%r136, %r17, 7;
	and.b32  	%r25, %r136, 1;
	add.s32 	%r137, %r135, %r25;
	shr.u32 	%r138, %r232, 9;
	add.s32 	%r139, %r137, %r138;
	shr.u32 	%r140, %r232, 8;
	and.b32  	%r26, %r140, 1;
	add.s32 	%r141, %r139, %r26;
	shr.u32 	%r142, %r232, 7;
	and.b32  	%r27, %r142, 1;
	add.s32 	%r28, %r141, %r27;
	setp.eq.s32 	%p22, %r28, 3;
	mov.b64 	%rd112, 128;
	@%p22 bra 	$L__BB0_21;
	shr.u32 	%r143, %r16, 7;
	and.b32  	%r144, %r143, 1;
	setp.eq.b32 	%p23, %r144, 1;
	setp.eq.s32 	%p24, %r28, 2;
	selp.b64 	%rd79, 128, 0, %p24;
	selp.b64 	%rd112, %rd79, 0, %p23;
$L__BB0_21:
	add.s32 	%r145, %r23, %r24;
	shr.u32 	%r146, %r231, 6;
	and.b32  	%r29, %r146, 1;
	add.s32 	%r147, %r145, %r29;
	shr.u32 	%r148, %r16, 7;
	and.b32  	%r149, %r148, 1;
	add.s32 	%r150, %r147, %r149;
	shr.u32 	%r151, %r16, 5;
	and.b32  	%r30, %r151, 1;
	add.s32 	%r152, %r150, %r30;
	add.s32 	%r153, %r152, %r26;
	add.s32 	%r154, %r153, %r27;
	shr.u32 	%r155, %r232, 6;
	and.b32  	%r31, %r155, 1;
	add.s32 	%r32, %r154, %r31;
	setp.eq.s32 	%p25, %r32, 3;
	mov.b64 	%rd113, 64;
	@%p25 bra 	$L__BB0_23;
	shr.u32 	%r156, %r16, 6;
	and.b32  	%r157, %r156, 1;
	setp.eq.b32 	%p26, %r157, 1;
	setp.eq.s32 	%p27, %r32, 2;
	selp.b64 	%rd81, 64, 0, %p27;
	selp.b64 	%rd113, %rd81, 0, %p26;
$L__BB0_23:
	or.b64  	%rd27, %rd112, %rd113;
	add.s32 	%r158, %r24, %r29;
	shr.u32 	%r159, %r231, 5;
	and.b32  	%r33, %r159, 1;
	add.s32 	%r160, %r158, %r33;
	add.s32 	%r161, %r160, %r25;
	shr.u32 	%r162, %r16, 4;
	and.b32  	%r34, %r162, 1;
	add.s32 	%r163, %r161, %r34;
	add.s32 	%r164, %r163, %r27;
	add.s32 	%r165, %r164, %r31;
	shr.u32 	%r166, %r232, 5;
	and.b32  	%r35, %r166, 1;
	add.s32 	%r36, %r165, %r35;
	setp.eq.s32 	%p28, %r36, 3;
	mov.b64 	%rd114, 32;
	@%p28 bra 	$L__BB0_25;
	shr.u32 	%r167, %r16, 5;
	and.b32  	%r168, %r167, 1;
	setp.eq.b32 	%p29, %r168, 1;
	setp.eq.s32 	%p30, %r36, 2;
	selp.b64 	%rd83, 32, 0, %p30;
	selp.b64 	%rd114, %rd83, 0, %p29;
$L__BB0_25:
	or.b64  	%rd30, %rd27, %rd114;
	add.s32 	%r169, %r29, %r33;
	shr.u32 	%r170, %r231, 4;
	and.b32  	%r37, %r170, 1;
	add.s32 	%r171, %r169, %r37;
	add.s32 	%r172, %r171, %r30;
	shr.u32 	%r173, %r16, 3;
	and.b32  	%r38, %r173, 1;
	add.s32 	%r174, %r172, %r38;
	add.s32 	%r175, %r174, %r31;
	add.s32 	%r176, %r175, %r35;
	shr.u32 	%r177, %r232, 4;
	and.b32  	%r39, %r177, 1;
	add.s32 	%r40, %r176, %r39;
	setp.eq.s32 	%p31, %r40, 3;
	mov.b64 	%rd115, 16;
	@%p31 bra 	$L__BB0_27;
	shr.u32 	%r178, %r16, 4;
	and.b32  	%r179, %r178, 1;
	setp.eq.b32 	%p32, %r179, 1;
	setp.eq.s32 	%p33, %r40, 2;
	selp.b64 	%rd85, 16, 0, %p33;
	selp.b64 	%rd115, %rd85, 0, %p32;
$L__BB0_27:
	or.b64  	%rd33, %rd30, %rd115;
	add.s32 	%r180, %r33, %r37;
	shr.u32 	%r181, %r231, 3;
	and.b32  	%r41, %r181, 1;
	add.s32 	%r182, %r180, %r41;
	add.s32 	%r183, %r182, %r34;
	shr.u32 	%r184, %r16, 2;
	and.b32  	%r42, %r184, 1;
	add.s32 	%r185, %r183, %r42;
	add.s32 	%r186, %r185, %r35;
	add.s32 	%r187, %r186, %r39;
	shr.u32 	%r188, %r232, 3;
	and.b32  	%r43, %r188, 1;
	add.s32 	%r44, %r187, %r43;
	setp.eq.s32 	%p34, %r44, 3;
	mov.b64 	%rd116, 8;
	@%p34 bra 	$L__BB0_29;
	shr.u32 	%r189, %r16, 3;
	and.b32  	%r190, %r189, 1;
	setp.eq.b32 	%p35, %r190, 1;
	setp.eq.s32 	%p36, %r44, 2;
	selp.b64 	%rd87, 8, 0, %p36;
	selp.b64 	%rd116, %rd87, 0, %p35;
$L__BB0_29:
	or.b64  	%rd36, %rd33, %rd116;
	add.s32 	%r191, %r37, %r41;
	shr.u32 	%r192, %r231, 2;
	and.b32  	%r45, %r192, 1;
	add.s32 	%r193, %r191, %r45;
	add.s32 	%r194, %r193, %r38;
	shr.u32 	%r195, %r16, 1;
	and.b32  	%r46, %r195, 1;
	add.s32 	%r196, %r194, %r46;
	add.s32 	%r197, %r196, %r39;
	add.s32 	%r198, %r197, %r43;
	shr.u32 	%r199, %r232, 2;
	and.b32  	%r47, %r199, 1;
	add.s32 	%r48, %r198, %r47;
	setp.eq.s32 	%p37, %r48, 3;
	mov.b64 	%rd117, 4;
	@%p37 bra 	$L__BB0_31;
	shr.u32 	%r200, %r16, 2;
	and.b32  	%r201, %r200, 1;
	setp.eq.b32 	%p38, %r201, 1;
	setp.eq.s32 	%p39, %r48, 2;
	selp.b64 	%rd89, 4, 0, %p39;
	selp.b64 	%rd117, %rd89, 0, %p38;
$L__BB0_31:
	add.s32 	%r202, %r41, %r45;
	shr.u32 	%r203, %r231, 1;
	and.b32  	%r49, %r203, 1;
	add.s32 	%r204, %r202, %r49;
	add.s32 	%r205, %r204, %r42;
	and.b32  	%r50, %r16, 1;
	add.s32 	%r206, %r205, %r50;
	add.s32 	%r207, %r206, %r43;
	add.s32 	%r208, %r207, %r47;
	shr.u32 	%r209, %r232, 1;
	and.b32  	%r51, %r209, 1;
	add.s32 	%r52, %r208, %r51;
	setp.eq.s32 	%p40, %r52, 3;
	mov.b64 	%rd118, 2;
	@%p40 bra 	$L__BB0_33;
	shr.u32 	%r210, %r16, 1;
	and.b32  	%r211, %r210, 1;
	setp.eq.b32 	%p41, %r211, 1;
	setp.eq.s32 	%p42, %r52, 2;
	selp.b64 	%rd91, 2, 0, %p42;
	selp.b64 	%rd118, %rd91, 0, %p41;
$L__BB0_33:
	setp.lt.s32 	%p43, %r2, %r9;
	add.s32 	%r212, %r45, %r49;
	and.b32  	%r213, %r231, 1;
	add.s32 	%r214, %r212, %r213;
	add.s32 	%r215, %r214, %r46;
	cvt.u32.u64 	%r216, %rd22;
	shr.u64 	%rd92, %rd106, %r216;
	cvt.u32.u64 	%r217, %rd92;
	shr.u32 	%r218, %r217, 7;
	and.b32  	%r219, %r218, 1;
	selp.b32 	%r220, %r219, 0, %p43;
	add.s32 	%r221, %r215, %r220;
	add.s32 	%r222, %r221, %r47;
	add.s32 	%r223, %r222, %r51;
	and.b32  	%r224, %r232, 1;
	add.s32 	%r225, %r223, %r224;
	setp.eq.s32 	%p44, %r225, 3;
	setp.ne.s32 	%p45, %r50, 0;
	setp.eq.s32 	%p46, %r225, 2;
	and.pred  	%p47, %p45, %p46;
	or.pred  	%p48, %p44, %p47;
	selp.u64 	%rd93, 1, 0, %p48;
	or.b64  	%rd94, %rd36, %rd117;
	or.b64  	%rd95, %rd94, %rd118;
	or.b64  	%rd96, %rd95, %rd93;
	shl.b64 	%rd97, %rd96, %r216;
	or.b64  	%rd111, %rd97, %rd111;
	add.s32 	%r229, %r229, -8;
	add.s32 	%r228, %r228, 1;
	setp.ne.s32 	%p49, %r229, -16;
	mov.u64 	%rd110, %rd22;
	@%p49 bra 	$L__BB0_16;
	ld.param.u64 	%rd101, [_Z19game_of_life_kernelPKmPmi_param_1];
	cvta.to.global.u64 	%rd98, %rd101;
	mul.wide.s32 	%rd99, %r5, 8;
	add.s64 	%rd100, %rd98, %rd99;
	st.global.u64 	[%rd100], %rd111;
$L__BB0_35:
	ret;

}


// ===== COMPILED SASS (sm_100) =====

	.target	sm_100

	.elftype	@"ET_EXEC"


//--------------------- .note.nv.tkinfo           --------------------------
	.section	.note.nv.tkinfo,"",@"SHT_NOTE"
	.sectionflags	@"SHF_NOTE_NV_TKINFO"
	.tkinfo
        /*0018*/ 	.word	0x00000002
        /*0030*/ 	.string	""
        /*0030*/ 	.string	"ptxas"
        /*0030*/ 	.string	"Cuda compilation tools, release 13.0, V13.0.88"
        /*0030*/ 	.string	"Build cuda_13.0.r13.0/compiler.36424714_0"
        /*0030*/ 	.string	"-arch sm_100 -m 64 "



//--------------------- .note.nv.cuinfo           --------------------------
	.section	.note.nv.cuinfo,"",@"SHT_NOTE"
	.sectionflags	@"SHF_NOTE_NV_CUINFO"
        /*0018*/ 	.short	0x0002
        /*001a*/ 	.short	0x0064
        /*001c*/ 	.short	0x0082
	.zero		2


//--------------------- .nv.info                  --------------------------
	.section	.nv.info,"",@"SHT_CUDA_INFO"
	.align	4


	//----- nvinfo : EIATTR_REGCOUNT
	.align		4
        /*0000*/ 	.byte	0x04, 0x2f
        /*0002*/ 	.short	(.L_1 - .L_0)
	.align		4
.L_0:
        /*0004*/ 	.word	index@(_Z19game_of_life_kernelPKmPmi)
        /*0008*/ 	.word	0x0000001f


	//----- nvinfo : EIATTR_FRAME_SIZE
	.align		4
.L_1:
        /*000c*/ 	.byte	0x04, 0x11
        /*000e*/ 	.short	(.L_3 - .L_2)
	.align		4
.L_2:
        /*0010*/ 	.word	index@(_Z19game_of_life_kernelPKmPmi)
        /*0014*/ 	.word	0x00000000


	//----- nvinfo : EIATTR_MIN_STACK_SIZE
	.align		4
.L_3:
        /*0018*/ 	.byte	0x04, 0x12
        /*001a*/ 	.short	(.L_5 - .L_4)
	.align		4
.L_4:
        /*001c*/ 	.word	index@(_Z19game_of_life_kernelPKmPmi)
        /*0020*/ 	.word	0x00000000
.L_5:


//--------------------- .nv.compat                --------------------------
	.section	.nv.compat,"",@"SHT_CUDA_COMPAT_INFO"
	.align	4
        /*0000*/ 	.byte	0x02, 0x09, 0x00, 0x00, 0x02, 0x02, 0x01, 0x00, 0x02, 0x05, 0x05, 0x00, 0x03, 0x07, 0x01, 0x01
        /*0010*/ 	.byte	0x02, 0x03, 0x00, 0x00, 0x02, 0x06, 0x01, 0x00, 0x04, 0x0b, 0x08, 0x00, 0x09, 0x00, 0x00, 0x00
        /*0020*/ 	.byte	0x00, 0x00, 0x00, 0x00


//--------------------- .nv.info._Z19game_of_life_kernelPKmPmi --------------------------
	.section	.nv.info._Z19game_of_life_kernelPKmPmi,"",@"SHT_CUDA_INFO"
	.sectionflags	@""
	.align	4


	//----- nvinfo : EIATTR_CUDA_API_VERSION
	.align		4
        /*0000*/ 	.byte	0x04, 0x37
        /*0002*/ 	.short	(.L_7 - .L_6)
.L_6:
        /*0004*/ 	.word	0x00000082


	//----- nvinfo : EIATTR_KPARAM_INFO
	.align		4
.L_7:
        /*0008*/ 	.byte	0x04, 0x17
        /*000a*/ 	.short	(.L_9 - .L_8)
.L_8:
        /*000c*/ 	.word	0x00000000
        /*0010*/ 	.short	0x0002
        /*0012*/ 	.short	0x0010
        /*0014*/ 	.byte	0x00, 0xf0, 0x11, 0x00


	//----- nvinfo : EIATTR_KPARAM_INFO
	.align		4
.L_9:
        /*0018*/ 	.byte	0x04, 0x17
        /*001a*/ 	.short	(.L_11 - .L_10)
.L_10:
        /*001c*/ 	.word	0x00000000
        /*0020*/ 	.short	0x0001
        /*0022*/ 	.short	0x0008
        /*0024*/ 	.byte	0x00, 0xf5, 0x21, 0x00


	//----- nvinfo : EIATTR_KPARAM_INFO
	.align		4
.L_11:
        /*0028*/ 	.byte	0x04, 0x17
        /*002a*/ 	.short	(.L_13 - .L_12)
.L_12:
        /*002c*/ 	.word	0x00000000
        /*0030*/ 	.short	0x0000
        /*0032*/ 	.short	0x0000
        /*0034*/ 	.byte	0x00, 0xf5, 0x21, 0x00


	//----- nvinfo : EIATTR_SPARSE_MMA_MASK
	.align		4
.L_13:
        /*0038*/ 	.byte	0x03, 0x50
        /*003a*/ 	.short	0x0000


	//----- nvinfo : EIATTR_MAXREG_COUNT
	.align		4
        /*003c*/ 	.byte	0x03, 0x1b
        /*003e*/ 	.short	0x00ff


	//----- nvinfo : EIATTR_MERCURY_ISA_VERSION
	.align		4
        /*0040*/ 	.byte	0x03, 0x5f
        /*0042*/ 	.short	0x0101


	//----- nvinfo : EIATTR_VRC_CTA_INIT_COUNT
	.align		4
        /*0044*/ 	.byte	0x02, 0x4a
	.zero		1
	.zero		1


	//----- nvinfo : EIATTR_EXIT_INSTR_OFFSETS
	.align		4
        /*0048*/ 	.byte	0x04, 0x1c
        /*004a*/ 	.short	(.L_15 - .L_14)


	//   ....[0]....
.L_14:
        /*004c*/ 	.word	0x000000d0


	//   ....[1]....
        /*0050*/ 	.word	0x00001290


	//----- nvinfo : EIATTR_CRS_STACK_SIZE
	.align		4
.L_15:
        /*0054*/ 	.byte	0x04, 0x1e
        /*0056*/ 	.short	(.L_17 - .L_16)
.L_16:
        /*0058*/ 	.word	0x00000000


	//----- nvinfo : EIATTR_CBANK_PARAM_SIZE
	.align		4
.L_17:
        /*005c*/ 	.byte	0x03, 0x19
        /*005e*/ 	.short	0x0014


	//----- nvinfo : EIATTR_PARAM_CBANK
	.align		4
        /*0060*/ 	.byte	0x04, 0x0a
        /*0062*/ 	.short	(.L_19 - .L_18)
	.align		4
.L_18:
        /*0064*/ 	.word	index@(.nv.constant0._Z19game_of_life_kernelPKmPmi)
        /*0068*/ 	.short	0x0380
        /*006a*/ 	.short	0x0014


	//----- nvinfo : EIATTR_SW_WAR
	.align		4
.L_19:
        /*006c*/ 	.byte	0x04, 0x36
        /*006e*/ 	.short	(.L_21 - .L_20)
.L_20:
        /*0070*/ 	.word	0x00000008
.L_21:


//--------------------- .nv.callgraph             --------------------------
	.section	.nv.callgraph,"",@"SHT_CUDA_CALLGRAPH"
	.align	4
	.sectionentsize	8
	.align		4
        /*0000*/ 	.word	0x00000000
	.align		4
        /*0004*/ 	.word	0xffffffff
	.align		4
        /*0008*/ 	.word	0x00000000
	.align		4
        /*000c*/ 	.word	0xfffffffe
	.align		4
        /*0010*/ 	.word	0x00000000
	.align		4
        /*0014*/ 	.word	0xfffffffd
	.align		4
        /*0018*/ 	.word	0x00000000
	.align		4
        /*001c*/ 	.word	0xfffffffc


//--------------------- .text._Z19game_of_life_kernelPKmPmi --------------------------
	.section	.text._Z19game_of_life_kernelPKmPmi,"ax",@progbits
	.align	128
        .global         _Z19game_of_life_kernelPKmPmi
        .type           _Z19game_of_life_kernelPKmPmi,@function
        .size           _Z19game_of_life_kernelPKmPmi,(.L_x_8 - _Z19game_of_life_kernelPKmPmi)
        .other          _Z19game_of_life_kernelPKmPmi,@"STO_CUDA_ENTRY STV_DEFAULT"
_Z19game_of_life_kernelPKmPmi:
.text._Z19game_of_life_kernelPKmPmi:
[----:B------:R-:W-:Y:S01]  /*0000*/  LDC R1, c[0x0][0x37c] ;  /* 0x0000df00ff017b82 */ /* 0x000fe20000000800 */
[----:B------:R-:W0:Y:S07]  /*0010*/  S2R R3, SR_TID.X ;  /* 0x0000000000037919 */ /* 0x000e2e0000002100 */
[----:B------:R-:W0:Y:S01]  /*0020*/  LDC R0, c[0x0][0x360] ;  /* 0x0000d800ff007b82 */ /* 0x000e220000000800 */
[----:B------:R-:W1:Y:S07]  /*0030*/  S2R R5, SR_TID.Y ;  /* 0x0000000000057919 */ /* 0x000e6e0000002200 */
[----:B------:R-:W0:Y:S08]  /*0040*/  S2UR UR4, SR_CTAID.X ;  /* 0x00000000000479c3 */ /* 0x000e300000002500 */
[----:B------:R-:W1:Y:S08]  /*0050*/  S2UR UR5, SR_CTAID.Y ;  /* 0x00000000000579c3 */ /* 0x000e700000002600 */
[----:B------:R-:W1:Y:S08]  /*0060*/  LDC R12, c[0x0][0x364] ;  /* 0x0000d900ff0c7b82 */ /* 0x000e700000000800 */
[----:B------:R-:W2:Y:S01]  /*0070*/  LDC R13, c[0x0][0x390] ;  /* 0x0000e400ff0d7b82 */ /* 0x000ea20000000800 */
[----:B0-----:R-:W-:-:S02]  /*0080*/  IMAD R0, R0, UR4, R3 ;  /* 0x0000000400007c24 */ /* 0x001fc4000f8e0203 */
[----:B-1----:R-:W-:-:S05]  /*0090*/  IMAD R12, R12, UR5, R5 ;  /* 0x000000050c0c7c24 */ /* 0x002fca000f8e0205 */
[----:B------:R-:W-:Y:S02]  /*00a0*/  VIMNMX R2, PT, PT, R0, R12, !PT ;  /* 0x0000000c00027248 */ /* 0x000fe40007fe0100 */
[----:B--2---:R-:W-:-:S04]  /*00b0*/  SHF.R.S32.HI R13, RZ, 0x3, R13 ;  /* 0x00000003ff0d7819 */ /* 0x004fc8000001140d */
[----:B------:R-:W-:-:S13]  /*00c0*/  ISETP.GE.AND P0, PT, R2, R13, PT ;  /* 0x0000000d0200720c */ /* 0x000fda0003f06270 */
[----:B------:R-:W-:Y:S05]  /*00d0*/  @P0 EXIT ;  /* 0x000000000000094d */ /* 0x000fea0003800000 */
[C---:B------:R-:W-:Y:S01]  /*00e0*/  VIADD R7, R13.reuse, 0xffffffff ;  /* 0xffffffff0d077836 */ /* 0x040fe20000000000 */
[----:B------:R-:W0:Y:S01]  /*00f0*/  LDC.64 R8, c[0x0][0x380] ;  /* 0x0000e000ff087b82 */ /* 0x000e220000000a00 */
[C---:B------:R-:W-:Y:S01]  /*0100*/  ISETP.GE.AND P4, PT, R0.reuse, 0x1, PT ;  /* 0x000000010000780c */ /* 0x040fe20003f86270 */
[----:B------:R-:W-:Y:S01]  /*0110*/  IMAD R21, R13, R12, RZ ;  /* 0x0000000c0d157224 */ /* 0x000fe200078e02ff */
[----:B------:R-:W1:Y:S01]  /*0120*/  LDCU.64 UR10, c[0x0][0x358] ;  /* 0x00006b00ff0a77ac */ /* 0x000e620008000a00 */
[C---:B------:R-:W-:Y:S02]  /*0130*/  ISETP.GE.AND P3, PT, R0.reuse, R7, PT ;  /* 0x000000070000720c */ /* 0x040fe40003f66270 */
[----:B------:R-:W-:Y:S01]  /*0140*/  CS2R R16, SRZ ;  /* 0x0000000000107805 */ /* 0x000fe2000001ff00 */
[----:B------:R-:W-:-:S07]  /*0150*/  IMAD.IADD R6, R0, 0x1, R21 ;  /* 0x0000000100067824 */ /* 0x000fce00078e0215 */
[----:B------:R-:W-:-:S03]  /*0160*/  @P4 VIADD R23, R6, 0xffffffff ;  /* 0xffffffff06174836 */ /* 0x000fc60000000000 */
[----:B------:R-:W2:Y:S01]  /*0170*/  @!P3 LDC.64 R14, c[0x0][0x380] ;  /* 0x0000e000ff0ebb82 */ /* 0x000ea20000000a00 */
[----:B------:R-:W-:Y:S02]  /*0180*/  @!P3 SHF.R.S32.HI R2, RZ, 0x1f, R0 ;  /* 0x0000001fff02b819 */ /* 0x000fe40000011400 */
[----:B------:R-:W-:-:S04]  /*0190*/  @!P3 IADD3 R3, P0, PT, R0, R21, RZ ;  /* 0x000000150003b210 */ /* 0x000fc80007f1e0ff */
[----:B------:R-:W-:Y:S01]  /*01a0*/  @!P3 LEA.HI.X.SX32 R2, R21, R2, 0x1, P0 ;  /* 0x000000021502b211 */ /* 0x000fe200000f0eff */
[----:B0-----:R-:W-:-:S04]  /*01b0*/  @P4 IMAD.WIDE.U32 R22, R23, 0x8, R8 ;  /* 0x0000000817164825 */ /* 0x001fc800078e0008 */
[----:B------:R-:W-:Y:S01]  /*01c0*/  IMAD.WIDE R10, R6, 0x8, R8 ;  /* 0x00000008060a7825 */ /* 0x000fe200078e0208 */
[----:B-1----:R0:W5:Y:S04]  /*01d0*/  @P4 LDG.E.64 R16, desc[UR10][R22.64] ;  /* 0x0000000a16104981 */ /* 0x002168000c1e1b00 */
[----:B------:R0:W5:Y:S01]  /*01e0*/  LDG.E.64 R4, desc[UR10][R10.64] ;  /* 0x0000000a0a047981 */ /* 0x000162000c1e1b00 */
[----:B--2---:R-:W-:-:S04]  /*01f0*/  @!P3 LEA R14, P0, R3, R14, 0x3 ;  /* 0x0000000e030eb211 */ /* 0x004fc800078018ff */
[----:B------:R-:W-:Y:S02]  /*0200*/  @!P3 LEA.HI.X R15, R3, R15, R2, 0x3, P0 ;  /* 0x0000000f030fb211 */ /* 0x000fe400000f1c02 */
[----:B------:R-:W-:-:S06]  /*0210*/  CS2R R2, SRZ ;  /* 0x0000000000027805 */ /* 0x000fcc000001ff00 */
[----:B------:R0:W5:Y:S01]  /*0220*/  @!P3 LDG.E.64 R2, desc[UR10][R14.64+0x8] ;  /* 0x0000080a0e02b981 */ /* 0x000162000c1e1b00 */
[C---:B------:R-:W-:Y:S01]  /*0230*/  ISETP.NE.AND P0, PT, R12.reuse, RZ, PT ;  /* 0x000000ff0c00720c */ /* 0x040fe20003f05270 */
[----:B------:R-:W-:Y:S01]  /*0240*/  BSSY.RECONVERGENT B0, `(.L_x_0) ;  /* 0x0000015000007945 */ /* 0x000fe20003800200 */
[C---:B------:R-:W-:Y:S02]  /*0250*/  ISETP.NE.AND P1, PT, R12.reuse, RZ, PT ;  /* 0x000000ff0c00720c */ /* 0x040fe40003f25270 */
[----:B------:R-:W-:Y:S02]  /*0260*/  CS2R R18, SRZ ;  /* 0x0000000000127805 */ /* 0x000fe4000001ff00 */
[CC--:B------:R-:W-:Y:S02]  /*0270*/  ISETP.GE.U32.AND P5, PT, R12.reuse, R7.reuse, PT ;  /* 0x000000070c00720c */ /* 0x0c0fe40003fa6070 */
[----:B------:R-:W-:Y:S01]  /*0280*/  ISETP.GE.U32.AND P2, PT, R12, R7, PT ;  /* 0x000000070c00720c */ /* 0x000fe20003f46070 */
[----:B------:R-:W-:-:S04]  /*0290*/  IMAD.MOV.U32 R12, RZ, RZ, RZ ;  /* 0x000000ffff0c7224 */ /* 0x000fc800078e00ff */
[----:B0-----:R-:W-:Y:S08]  /*02a0*/  @!P0 BRA `(.L_x_1) ;  /* 0x0000000000388947 */ /* 0x001ff00003800000 */
[----:B------:R-:W0:Y:S01]  /*02b0*/  LDC.64 R14, c[0x0][0x380] ;  /* 0x0000e000ff0e7b82 */ /* 0x000e220000000a00 */
[C---:B------:R-:W-:Y:S01]  /*02c0*/  ISETP.GE.AND P6, PT, R0.reuse, 0x1, PT ;  /* 0x000000010000780c */ /* 0x040fe20003fc6270 */
[----:B------:R-:W-:Y:S01]  /*02d0*/  IMAD.MOV.U32 R12, RZ, RZ, RZ ;  /* 0x000000ffff0c7224 */ /* 0x000fe200078e00ff */
[----:B------:R-:W-:Y:S01]  /*02e0*/  IADD3 R19, PT, PT, R0, R21, -R13 ;  /* 0x0000001500137210 */ /* 0x000fe20007ffe80d */
[----:B------:R-:W-:-:S10]  /*02f0*/  VIADD R23, R13, 0xffffffff ;  /* 0xffffffff0d177836 */ /* 0x000fd40000000000 */
[----:B------:R-:W-:-:S04]  /*0300*/  @P6 VIADD R21, R19, 0xffffffff ;  /* 0xffffffff13156836 */ /* 0x000fc80000000000 */
[----:B0-----:R-:W-:-:S05]  /*0310*/  @P6 IMAD.WIDE.U32 R20, R21, 0x8, R14 ;  /* 0x0000000815146825 */ /* 0x001fca00078e000e */
[----:B------:R0:W5:Y:S01]  /*0320*/  @P6 LDG.E R12, desc[UR10][R20.64] ;  /* 0x0000000a140c6981 */ /* 0x000162000c1e1900 */
[----:B------:R-:W-:Y:S01]  /*0330*/  ISETP.GE.AND P6, PT, R0, R23, PT ;  /* 0x000000170000720c */ /* 0x000fe20003fc6270 */
[----:B------:R-:W-:-:S05]  /*0340*/  IMAD.WIDE R14, R19, 0x8, R14 ;  /* 0x00000008130e7825 */ /* 0x000fca00078e020e */
[----:B------:R0:W5:Y:S07]  /*0350*/  LDG.E R19, desc[UR10][R14.64] ;  /* 0x0000000a0e137981 */ /* 0x00016e000c1e1900 */
[----:B------:R-:W2:Y:S02]  /*0360*/  @!P6 LDG.E R22, desc[UR10][R14.64+0x8] ;  /* 0x0000080a0e16e981 */ /* 0x000ea4000c1e1900 */
[----:B--2---:R-:W-:-:S04]  /*0370*/  @!P6 SHF.R.U32.HI R22, RZ, 0x7, R22 ;  /* 0x00000007ff16e819 */ /* 0x004fc80000011616 */
[----:B0-----:R-:W-:-:S07]  /*0380*/  @!P6 LOP3.LUT R18, R22, 0x1, RZ, 0xc0, !PT ;  /* 0x000000011612e812 */ /* 0x001fce00078ec0ff */
.L_x_1:
[----:B------:R-:W-:Y:S05]  /*0390*/  BSYNC.RECONVERGENT B0 ;  /* 0x0000000000007941 */ /* 0x000fea0003800200 */
.L_x_0:
[----:B------:R-:W-:Y:S01]  /*03a0*/  BSSY.RECONVERGENT B0, `(.L_x_2) ;  /* 0x000000c000007945 */ /* 0x000fe20003800200 */
[----:B------:R-:W-:Y:S01]  /*03b0*/  CS2R R14, SRZ ;  /* 0x00000000000e7805 */ /* 0x000fe2000001ff00 */
[----:B------:R-:W-:Y:S02]  /*03c0*/  IMAD.MOV.U32 R20, RZ, RZ, RZ ;  /* 0x000000ffff147224 */ /* 0x000fe400078e00ff */
[----:B------:R-:W-:Y:S05]  /*03d0*/  @P5 BRA `(.L_x_3) ;  /* 0x0000000000205947 */ /* 0x000fea0003800000 */
[----:B------:R-:W-:-:S04]  /*03e0*/  IMAD.WIDE R10, R13, 0x8, R10 ;  /* 0x000000080d0a7825 */ /* 0x000fc800078e020a */
[----:B------:R-:W-:Y:S01]  /*03f0*/  @P4 IMAD.IADD R13, R6, 0x1, R7 ;  /* 0x00000001060d4824 */ /* 0x000fe200078e0207 */
[----:B------:R-:W2:Y:S01]  /*0400*/  @!P3 LDG.E R21, desc[UR10][R10.64+0xc] ;  /* 0x00000c0a0a15b981 */ /* 0x000ea2000c1e1900 */
[----:B------:R-:W-:Y:S02]  /*0410*/  IMAD.MOV.U32 R20, RZ, RZ, RZ ;  /* 0x000000ffff147224 */ /* 0x000fe400078e00ff */
[----:B------:R-:W-:Y:S01]  /*0420*/  @P4 IMAD.WIDE.U32 R8, R13, 0x8, R8 ;  /* 0x000000080d084825 */ /* 0x000fe200078e0008 */
[----:B------:R0:W5:Y:S04]  /*0430*/  LDG.E R14, desc[UR10][R10.64+0x4] ;  /* 0x0000040a0a0e7981 */ /* 0x000168000c1e1900 */
[----:B------:R0:W5:Y:S02]  /*0440*/  @P4 LDG.E R20, desc[UR10][R8.64+0x4] ;  /* 0x0000040a08144981 */ /* 0x000164000c1e1900 */
[----:B0-2---:R-:W-:-:S07]  /*0450*/  @!P3 SHF.R.U32.HI R15, RZ, 0x1f, R21 ;  /* 0x0000001fff0fb819 */ /* 0x005fce0000011615 */
.L_x_3:
[----:B------:R-:W-:Y:S05]  /*0460*/  BSYNC.RECONVERGENT B0 ;  /* 0x0000000000007941 */ /* 0x000fea0003800200 */
.L_x_2:
[----:B-----5:R-:W-:Y:S01]  /*0470*/  SHF.R.U32.HI R9, RZ, 0xf, R20 ;  /* 0x0000000fff097819 */ /* 0x020fe20000011614 */
[----:B------:R-:W-:Y:S01]  /*0480*/  IMAD.SHL.U32 R12, R12, 0x200, RZ ;  /* 0x000002000c0c7824 */ /* 0x000fe200078e00ff */
[----:B------:R-:W-:Y:S01]  /*0490*/  SHF.R.U32.HI R10, RZ, 0x17, R14 ;  /* 0x00000017ff0a7819 */ /* 0x000fe2000001160e */
[----:B------:R-:W-:Y:S01]  /*04a0*/  IMAD.SHL.U32 R19, R19, 0x2, RZ ;  /* 0x0000000213137824 */ /* 0x000fe200078e00ff */
[----:B------:R-:W-:Y:S01]  /*04b0*/  LOP3.LUT R9, R9, 0x200, RZ, 0xc0, !PT ;  /* 0x0000020009097812 */ /* 0x000fe200078ec0ff */
[----:B------:R-:W-:Y:S01]  /*04c0*/  UMOV UR8, 0x30 ;  /* 0x0000003000087882 */ /* 0x000fe20000000000 */
[----:B------:R-:W-:Y:S01]  /*04d0*/  LOP3.LUT R12, R12, 0x200, RZ, 0xc0, !PT ;  /* 0x000002000c0c7812 */ /* 0x000fe200078ec0ff */
[----:B------:R-:W-:Y:S01]  /*04e0*/  UMOV UR9, 0xfffffff8 ;  /* 0xfffffff800097882 */ /* 0x000fe20000000000 */
[C---:B------:R-:W-:Y:S01]  /*04f0*/  ISETP.GT.AND P3, PT, R0.reuse, RZ, PT ;  /* 0x000000ff0000720c */ /* 0x040fe20003f64270 */
[----:B------:R-:W-:Y:S01]  /*0500*/  UMOV UR4, 0x40 ;  /* 0x0000004000047882 */ /* 0x000fe20000000000 */
[----:B------:R-:W-:-:S02]  /*0510*/  ISETP.GE.AND P4, PT, R0, R7, PT ;  /* 0x000000070000720c */ /* 0x000fc40003f86270 */
[----:B------:R-:W-:Y:S02]  /*0520*/  SEL R15, R15, RZ, !P2 ;  /* 0x000000ff0f0f7207 */ /* 0x000fe40005000000 */
[----:B------:R-:W-:Y:S02]  /*0530*/  LOP3.LUT R10, R10, 0x1fe, RZ, 0xc0, !PT ;  /* 0x000001fe0a0a7812 */ /* 0x000fe400078ec0ff */
[----:B------:R-:W-:Y:S02]  /*0540*/  SEL R9, R9, RZ, !P2 ;  /* 0x000000ff09097207 */ /* 0x000fe40005000000 */
[----:B------:R-:W-:Y:S02]  /*0550*/  SEL R18, R18, RZ, P1 ;  /* 0x000000ff12127207 */ /* 0x000fe40000800000 */
[----:B------:R-:W-:Y:S02]  /*0560*/  LOP3.LUT R19, R19, 0x1fe, RZ, 0xc0, !PT ;  /* 0x000001fe13137812 */ /* 0x000fe400078ec0ff */
[----:B------:R-:W-:-:S02]  /*0570*/  SEL R12, R12, RZ, P1 ;  /* 0x000000ff0c0c7207 */ /* 0x000fc40000800000 */
[----:B------:R-:W-:Y:S02]  /*0580*/  SEL R8, R15, RZ, !P4 ;  /* 0x000000ff0f087207 */ /* 0x000fe40006000000 */
[----:B------:R-:W-:Y:S02]  /*0590*/  SEL R10, R10, RZ, !P2 ;  /* 0x000000ff0a0a7207 */ /* 0x000fe40005000000 */
[----:B------:R-:W-:Y:S02]  /*05a0*/  SEL R9, R9, RZ, P3 ;  /* 0x000000ff09097207 */ /* 0x000fe40001800000 */
[----:B------:R-:W-:Y:S02]  /*05b0*/  SEL R18, R18, RZ, !P4 ;  /* 0x000000ff12127207 */ /* 0x000fe40006000000 */
[----:B------:R-:W-:Y:S02]  /*05c0*/  SEL R19, R19, RZ, P0 ;  /* 0x000000ff13137207 */ /* 0x000fe40000000000 */
[----:B------:R-:W-:-:S02]  /*05d0*/  SEL R11, R12, RZ, P3 ;  /* 0x000000ff0c0b7207 */ /* 0x000fc40001800000 */
[----:B------:R-:W-:Y:S02]  /*05e0*/  LOP3.LUT R8, R9, R10, R8, 0xfe, !PT ;  /* 0x0000000a09087212 */ /* 0x000fe400078efe08 */
[----:B------:R-:W-:Y:S02]  /*05f0*/  LOP3.LUT R9, R11, R19, R18, 0xfe, !PT ;  /* 0x000000130b097212 */ /* 0x000fe400078efe12 */
[----:B------:R-:W-:-:S07]  /*0600*/  CS2R R10, SRZ ;  /* 0x00000000000a7805 */ /* 0x000fce000001ff00 */
.L_x_6:
[----:B------:R-:W-:Y:S01]  /*0610*/  UIADD3 UR7, UPT, UPT, UR4, -0x8, URZ ;  /* 0xfffffff804077890 */ /* 0x000fe2000fffe0ff */
[----:B------:R-:W-:Y:S01]  /*0620*/  IMAD.MOV.U32 R13, RZ, RZ, R9 ;  /* 0x000000ffff0d7224 */ /* 0x000fe200078e0009 */
[----:B------:R-:W-:-:S04]  /*0630*/  UISETP.NE.AND UP0, UPT, UR9, -0x8, UPT ;  /* 0xfffffff80900788c */ /* 0x000fc8000bf05270 */
[----:B------:R-:W-:-:S05]  /*0640*/  SHF.R.U64 R12, R4, UR7, R5 ;  /* 0x00000007040c7c19 */ /* 0x000fca0008001205 */
[----:B------:R-:W-:Y:S01]  /*0650*/  IMAD.SHL.U32 R15, R12, 0x2, RZ ;  /* 0x000000020c0f7824 */ /* 0x000fe200078e00ff */
[----:B------:R-:W-:Y:S06]  /*0660*/  BRA.U !UP0, `(.L_x_4) ;  /* 0x0000000108447547 */ /* 0x000fec000b800000 */
[----:B------:R-:W-:Y:S01]  /*0670*/  SHF.R.U64 R13, R16, UR4, R17 ;  /* 0x00000004100d7c19 */ /* 0x000fe20008001211 */
[----:B------:R-:W-:Y:S01]  /*0680*/  UISETP.NE.AND UP0, UPT, UR9, -0x1, UPT ;  /* 0xffffffff0900788c */ /* 0x000fe2000bf05270 */
[----:B------:R-:W-:Y:S02]  /*0690*/  SHF.R.U64 R14, R2, UR4, R3 ;  /* 0x00000004020e7c19 */ /* 0x000fe40008001203 */
[----:B------:R-:W-:Y:S01]  /*06a0*/  SHF.R.U64 R20, R4, UR4, R5 ;  /* 0x0000000404147c19 */ /* 0x000fe20008001205 */
[----:B------:R-:W-:Y:S01]  /*06b0*/  IMAD.SHL.U32 R13, R13, 0x200, RZ ;  /* 0x000002000d0d7824 */ /* 0x000fe200078e00ff */
[----:B------:R-:W-:Y:S02]  /*06c0*/  ISETP.GT.AND P1, PT, R0, RZ, PT ;  /* 0x000000ff0000720c */ /* 0x000fe40003f24270 */
[----:B------:R-:W-:Y:S01]  /*06d0*/  SHF.R.U32.HI R14, RZ, 0x7, R14 ;  /* 0x00000007ff0e7819 */ /* 0x000fe2000001160e */
[----:B------:R-:W-:Y:S01]  /*06e0*/  IMAD.SHL.U32 R20, R20, 0x2, RZ ;  /* 0x0000000214147824 */ /* 0x000fe200078e00ff */
[----:B------:R-:W-:-:S02]  /*06f0*/  LOP3.LUT R13, R13, 0x200, RZ, 0xc0, !PT ;  /* 0x000002000d0d7812 */ /* 0x000fc400078ec0ff */
[----:B------:R-:W-:Y:S02]  /*0700*/  ISETP.GE.AND P0, PT, R0, R7, PT ;  /* 0x000000070000720c */ /* 0x000fe40003f06270 */
[----:B------:R-:W-:Y:S02]  /*0710*/  LOP3.LUT R14, R14, 0x1, RZ, 0xc0, !PT ;  /* 0x000000010e0e7812 */ /* 0x000fe400078ec0ff */
[----:B------:R-:W-:Y:S02]  /*0720*/  SEL R13, R13, RZ, P1 ;  /* 0x000000ff0d0d7207 */ /* 0x000fe40000800000 */
[----:B------:R-:W-:Y:S01]  /*0730*/  SEL R18, R14, RZ, !P0 ;  /* 0x000000ff0e127207 */ /* 0x000fe20004000000 */
[----:B------:R-:W-:Y:S01]  /*0740*/  IMAD.MOV.U32 R14, RZ, RZ, R8 ;  /* 0x000000ffff0e7224 */ /* 0x000fe200078e0008 */
[----:B------:R-:W-:-:S04]  /*0750*/  LOP3.LUT R13, R13, 0x1fe, R20, 0xf8, !PT ;  /* 0x000001fe0d0d7812 */ /* 0x000fc800078ef814 */
[----:B------:R-:W-:Y:S01]  /*0760*/  LOP3.LUT R13, R13, R18, RZ, 0xfc, !PT ;  /* 0x000000120d0d7212 */ /* 0x000fe200078efcff */
[----:B------:R-:W-:Y:S06]  /*0770*/  BRA.U !UP0, `(.L_x_5) ;  /* 0x0000000108387547 */ /* 0x000fec000b800000 */
.L_x_4:
[----:B------:R-:W-:Y:S02]  /*0780*/  SHF.R.U64 R14, R16, UR8, R17 ;  /* 0x00000008100e7c19 */ /* 0x000fe40008001211 */
        /* <DEDUP_REMOVED lines=10> */
[----:B------:R-:W-:Y:S02]  /*0830*/  SEL R18, R18, RZ, !P0 ;  /* 0x000000ff12127207 */ /* 0x000fe40004000000 */
[----:B------:R-:W-:-:S04]  /*0840*/  LOP3.LUT R19, R14, 0x1fe, R19, 0xf8, !PT ;  /* 0x000001fe0e137812 */ /* 0x000fc800078ef813 */
[----:B------:R-:W-:-:S07]  /*0850*/  LOP3.LUT R14, R19, R18, RZ, 0xfc, !PT ;  /* 0x00000012130e7212 */ /* 0x000fce00078efcff */
.L_x_5:
[----:B------:R-:W-:Y:S01]  /*0860*/  SHF.R.U64 R19, R16, UR7, R17 ;  /* 0x0000000710137c19 */ /* 0x000fe20008001211 */
[----:B------:R-:W-:Y:S01]  /*0870*/  UMOV UR6, URZ ;  /* 0x000000ff00067c82 */ /* 0x000fe20008000000 */
[--C-:B------:R-:W-:Y:S01]  /*0880*/  SHF.R.U32.HI R18, RZ, 0x8, R13.reuse ;  /* 0x00000008ff127819 */ /* 0x100fe2000001160d */
[----:B------:R-:W-:Y:S01]  /*0890*/  UMOV UR5, URZ ;  /* 0x000000ff00057c82 */ /* 0x000fe20008000000 */
[----:B------:R-:W-:Y:S01]  /*08a0*/  LOP3.LUT R19, R19, 0x1, RZ, 0xc0, !PT ;  /* 0x0000000113137812 */ /* 0x000fe200078ec0ff */
[----:B------:R-:W-:Y:S01]  /*08b0*/  UMOV UR4, URZ ;  /* 0x000000ff00047c82 */ /* 0x000fe20008000000 */
[--C-:B------:R-:W-:Y:S01]  /*08c0*/  SHF.R.U32.HI R24, RZ, 0x7, R13.reuse ;  /* 0x00000007ff187819 */ /* 0x100fe2000001160d */
[----:B------:R-:W-:Y:S01]  /*08d0*/  ULOP3.LUT UR6, UR4, UR6, UR5, 0xfe, !UPT ;  /* 0x0000000604067292 */ /* 0x000fe2000f8efe05 */
[----:B------:R-:W-:Y:S01]  /*08e0*/  LOP3.LUT R18, R18, 0x1, RZ, 0xc0, !PT ;  /* 0x0000000112127812 */ /* 0x000fe200078ec0ff */
[----:B------:R-:W-:Y:S01]  /*08f0*/  UIADD3 UR8, UPT, UPT, UR8, -0x8, URZ ;  /* 0xfffffff808087890 */ /* 0x000fe2000fffe0ff */
[----:B------:R-:W-:Y:S01]  /*0900*/  SEL R20, R19, RZ, P1 ;  /* 0x000000ff13147207 */ /* 0x000fe20000800000 */
[----:B------:R-:W-:Y:S01]  /*0910*/  ULOP3.LUT UR4, UR4, UR6, UR5, 0xfe, !UPT ;  /* 0x0000000604047292 */ /* 0x000fe2000f8efe05 */
[----:B------:R-:W-:Y:S01]  /*0920*/  LOP3.LUT R24, R24, 0x1, RZ, 0xc0, !PT ;  /* 0x0000000118187812 */ /* 0x000fe200078ec0ff */
[----:B------:R-:W-:Y:S01]  /*0930*/  UISETP.NE.AND UP0, UPT, UR8, -0x10, UPT ;  /* 0xfffffff00800788c */ /* 0x000fe2000bf05270 */
[----:B------:R-:W-:Y:S01]  /*0940*/  LEA.HI R19, R13, R18, RZ, 0x17 ;  /* 0x000000120d137211 */ /* 0x000fe200078fb8ff */
[----:B------:R-:W-:Y:S01]  /*0950*/  UIADD3 UR9, UPT, UPT, UR9, 0x1, URZ ;  /* 0x0000000109097890 */ /* 0x000fe2000fffe0ff */
[----:B------:R-:W-:-:S02]  /*0960*/  SHF.R.U32.HI R23, RZ, 0x6, R13 ;  /* 0x00000006ff177819 */ /* 0x000fc4000001160d */
[----:B------:R-:W-:Y:S02]  /*0970*/  SHF.R.U32.HI R26, RZ, 0x7, R15 ;  /* 0x00000007ff1a7819 */ /* 0x000fe4000001160f */
[----:B------:R-:W-:Y:S02]  /*0980*/  IADD3 R15, PT, PT, R20, R19, R24 ;  /* 0x00000013140f7210 */ /* 0x000fe40007ffe018 */
[--C-:B------:R-:W-:Y:S02]  /*0990*/  SHF.R.U32.HI R21, RZ, 0x7, R12.reuse ;  /* 0x00000007ff157819 */ /* 0x100fe4000001160c */
[----:B------:R-:W-:Y:S02]  /*09a0*/  SHF.R.U32.HI R20, RZ, 0x5, R12 ;  /* 0x00000005ff147819 */ /* 0x000fe4000001160c */
[----:B------:R-:W-:Y:S02]  /*09b0*/  LOP3.LUT R23, R23, 0x1, RZ, 0xc0, !PT ;  /* 0x0000000117177812 */ /* 0x000fe400078ec0ff */
[----:B------:R-:W-:-:S02]  /*09c0*/  LOP3.LUT R26, R26, 0x1, RZ, 0xc0, !PT ;  /* 0x000000011a1a7812 */ /* 0x000fc400078ec0ff */
[--C-:B------:R-:W-:Y:S02]  /*09d0*/  SHF.R.U32.HI R28, RZ, 0x8, R14.reuse ;  /* 0x00000008ff1c7819 */ /* 0x100fe4000001160e */
[----:B------:R-:W-:Y:S01]  /*09e0*/  SHF.R.U32.HI R19, RZ, 0x7, R14 ;  /* 0x00000007ff137819 */ /* 0x000fe2000001160e */
[----:B------:R-:W-:Y:S01]  /*09f0*/  IMAD.IADD R15, R15, 0x1, R26 ;  /* 0x000000010f0f7824 */ /* 0x000fe200078e021a */
[----:B------:R-:W-:Y:S02]  /*0a00*/  LOP3.LUT R21, R21, 0x1, RZ, 0xc0, !PT ;  /* 0x0000000115157812 */ /* 0x000fe400078ec0ff */
[----:B------:R-:W-:Y:S02]  /*0a10*/  LOP3.LUT R20, R20, 0x1, RZ, 0xc0, !PT ;  /* 0x0000000114147812 */ /* 0x000fe400078ec0ff */
[----:B------:R-:W-:Y:S02]  /*0a20*/  IADD3 R18, PT, PT, R23, R18, R24 ;  /* 0x0000001217127210 */ /* 0x000fe40007ffe018 */
[----:B------:R-:W-:-:S02]  /*0a30*/  LOP3.LUT R28, R28, 0x1, RZ, 0xc0, !PT ;  /* 0x000000011c1c7812 */ /* 0x000fc400078ec0ff */
[----:B------:R-:W-:Y:S02]  /*0a40*/  LOP3.LUT R19, R19, 0x1, RZ, 0xc0, !PT ;  /* 0x0000000113137812 */ /* 0x000fe400078ec0ff */
[----:B------:R-:W-:Y:S02]  /*0a50*/  SHF.R.U32.HI R22, RZ, 0x6, R14 ;  /* 0x00000006ff167819 */ /* 0x000fe4000001160e */
[----:B------:R-:W-:Y:S02]  /*0a60*/  IADD3 R18, PT, PT, R20, R18, R21 ;  /* 0x0000001214127210 */ /* 0x000fe40007ffe015 */
[----:B------:R-:W-:Y:S02]  /*0a70*/  LOP3.LUT R22, R22, 0x1, RZ, 0xc0, !PT ;  /* 0x0000000116167812 */ /* 0x000fe400078ec0ff */
[----:B------:R-:W-:Y:S02]  /*0a80*/  IADD3 R25, PT, PT, R19, R18, R28 ;  /* 0x0000001213197210 */ /* 0x000fe40007ffe01c */
[----:B------:R-:W-:-:S03]  /*0a90*/  LEA.HI R15, R14, R15, RZ, 0x17 ;  /* 0x0000000f0e0f7211 */ /* 0x000fc600078fb8ff */
[----:B------:R-:W-:Y:S01]  /*0aa0*/  IMAD.IADD R25, R25, 0x1, R22 ;  /* 0x0000000119197824 */ /* 0x000fe200078e0216 */
[----:B------:R-:W-:Y:S01]  /*0ab0*/  IADD3 R15, PT, PT, R19, R15, R28 ;  /* 0x0000000f130f7210 */ /* 0x000fe20007ffe01c */
[----:B------:R-:W-:-:S03]  /*0ac0*/  IMAD.MOV.U32 R28, RZ, RZ, 0x40 ;  /* 0x00000040ff1c7424 */ /* 0x000fc600078e00ff */
[----:B------:R-:W-:Y:S02]  /*0ad0*/  ISETP.NE.AND P1, PT, R15, 0x3, PT ;  /* 0x000000030f00780c */ /* 0x000fe40003f25270 */
[----:B------:R-:W-:-:S11]  /*0ae0*/  ISETP.NE.AND P4, PT, R25, 0x3, PT ;  /* 0x000000031900780c */ /* 0x000fd60003f85270 */
[----:B------:R-:W-:Y:S02]  /*0af0*/  @P1 ISETP.NE.AND P3, PT, R15, 0x2, PT ;  /* 0x000000020f00180c */ /* 0x000fe40003f65270 */
[----:B------:R-:W-:Y:S02]  /*0b00*/  @P4 SHF.R.U32.HI R15, RZ, 0x6, R12 ;  /* 0x00000006ff0f4819 */ /* 0x000fe4000001160c */
[----:B------:R-:W-:Y:S02]  /*0b10*/  @P4 ISETP.NE.AND P5, PT, R25, 0x2, PT ;  /* 0x000000021900480c */ /* 0x000fe40003fa5270 */
[----:B------:R-:W-:Y:S02]  /*0b20*/  @P4 LOP3.LUT R15, R15, 0x1, RZ, 0xc0, !PT ;  /* 0x000000010f0f4812 */ /* 0x000fe400078ec0ff */
[----:B------:R-:W-:Y:S01]  /*0b30*/  @P1 ISETP.NE.U32.AND P2, PT, R21, 0x1, PT ;  /* 0x000000011500180c */ /* 0x000fe20003f45070 */
[----:B------:R-:W-:Y:S01]  /*0b40*/  IMAD.MOV.U32 R21, RZ, RZ, 0x80 ;  /* 0x00000080ff157424 */ /* 0x000fe200078e00ff */
[----:B------:R-:W-:-:S02]  /*0b50*/  @P1 SEL R18, RZ, 0x80, P3 ;  /* 0x00000080ff121807 */ /* 0x000fc40001800000 */
[----:B------:R-:W-:Y:S02]  /*0b60*/  @P4 ISETP.NE.U32.AND P3, PT, R15, 0x1, PT ;  /* 0x000000010f00480c */ /* 0x000fe40003f65070 */
[----:B------:R-:W-:Y:S02]  /*0b70*/  @P1 SEL R21, R18, RZ, !P2 ;  /* 0x000000ff12151207 */ /* 0x000fe40005000000 */
[----:B------:R-:W-:Y:S02]  /*0b80*/  @P4 SEL R15, RZ, 0x40, P5 ;  /* 0x00000040ff0f4807 */ /* 0x000fe40002800000 */
[----:B------:R-:W-:Y:S02]  /*0b90*/  SHF.R.U32.HI R18, RZ, 0x5, R13 ;  /* 0x00000005ff127819 */ /* 0x000fe4000001160d */
[----:B------:R-:W-:Y:S02]  /*0ba0*/  @P4 SEL R28, R15, RZ, !P3 ;  /* 0x000000ff0f1c4207 */ /* 0x000fe40005800000 */
[----:B------:R-:W-:-:S02]  /*0bb0*/  LOP3.LUT R18, R18, 0x1, RZ, 0xc0, !PT ;  /* 0x0000000112127812 */ /* 0x000fc400078ec0ff */
[----:B------:R-:W-:Y:S02]  /*0bc0*/  SHF.R.U32.HI R15, RZ, 0x4, R12 ;  /* 0x00000004ff0f7819 */ /* 0x000fe4000001160c */
[----:B------:R-:W-:Y:S02]  /*0bd0*/  IADD3 R24, PT, PT, R18, R24, R23 ;  /* 0x0000001812187210 */ /* 0x000fe40007ffe017 */
[----:B------:R-:W-:Y:S02]  /*0be0*/  LOP3.LUT R15, R15, 0x1, RZ, 0xc0, !PT ;  /* 0x000000010f0f7812 */ /* 0x000fe400078ec0ff */
[----:B------:R-:W-:Y:S02]  /*0bf0*/  SHF.R.U32.HI R25, RZ, 0x5, R14 ;  /* 0x00000005ff197819 */ /* 0x000fe4000001160e */
[----:B------:R-:W-:Y:S02]  /*0c00*/  IADD3 R24, PT, PT, R15, R24, R26 ;  /* 0x000000180f187210 */ /* 0x000fe40007ffe01a */
[----:B------:R-:W-:-:S02]  /*0c10*/  LOP3.LUT R25, R25, 0x1, RZ, 0xc0, !PT ;  /* 0x0000000119197812 */ /* 0x000fc400078ec0ff */
[----:B------:R-:W-:Y:S02]  /*0c20*/  IADD3 R24, PT, PT, R22, R24, R19 ;  /* 0x0000001816187210 */ /* 0x000fe40007ffe013 */
[----:B------:R-:W-:Y:S02]  /*0c30*/  LOP3.LUT R27, R21, R28, RZ, 0xfc, !PT ;  /* 0x0000001c151b7212 */ /* 0x000fe400078efcff */
[----:B------:R-:W-:Y:S01]  /*0c40*/  SHF.R.U32.HI R21, RZ, 0x4, R13 ;  /* 0x00000004ff157819 */ /* 0x000fe2000001160d */
[----:B------:R-:W-:Y:S01]  /*0c50*/  IMAD.IADD R24, R24, 0x1, R25 ;  /* 0x0000000118187824 */ /* 0x000fe200078e0219 */
[----:B------:R-:W-:Y:S02]  /*0c60*/  LOP3.LUT R28, R13, 0x1, RZ, 0xc0, !PT ;  /* 0x000000010d1c7812 */ /* 0x000fe400078ec0ff */
[----:B------:R-:W-:Y:S02]  /*0c70*/  LOP3.LUT R21, R21, 0x1, RZ, 0xc0, !PT ;  /* 0x0000000115157812 */ /* 0x000fe400078ec0ff */
[----:B------:R-:W-:-:S02]  /*0c80*/  ISETP.NE.AND P1, PT, R24, 0x3, PT ;  /* 0x000000031800780c */ /* 0x000fc40003f25270 */
[----:B------:R-:W-:-:S11]  /*0c90*/  IADD3 R23, PT, PT, R21, R23, R18 ;  /* 0x0000001715177210 */ /* 0x000fd60007ffe012 */
[----:B------:R-:W-:Y:S01]  /*0ca0*/  @P1 ISETP.NE.AND P3, PT, R24, 0x2, PT ;  /* 0x000000021800180c */ /* 0x000fe20003f65270 */
[----:B------:R-:W-:Y:S01]  /*0cb0*/  IMAD.MOV.U32 R24, RZ, RZ, 0x20 ;  /* 0x00000020ff187424 */ /* 0x000fe200078e00ff */
[----:B------:R-:W-:Y:S02]  /*0cc0*/  @P1 ISETP.NE.U32.AND P2, PT, R20, 0x1, PT ;  /* 0x000000011400180c */ /* 0x000fe40003f45070 */
[----:B------:R-:W-:-:S04]  /*0cd0*/  @P1 SEL R19, RZ, 0x20, P3 ;  /* 0x00000020ff131807 */ /* 0x000fc80001800000 */
[----:B------:R-:W-:Y:S02]  /*0ce0*/  @P1 SEL R24, R19, RZ, !P2 ;  /* 0x000000ff13181207 */ /* 0x000fe40005000000 */
[----:B------:R-:W-:Y:S02]  /*0cf0*/  SHF.R.U32.HI R19, RZ, 0x3, R12 ;  /* 0x00000003ff137819 */ /* 0x000fe4000001160c */
[----:B------:R-:W-:Y:S02]  /*0d00*/  LOP3.LUT R26, R27, R24, RZ, 0xfc, !PT ;  /* 0x000000181b1a7212 */ /* 0x000fe400078efcff */
[----:B------:R-:W-:-:S04]  /*0d10*/  LOP3.LUT R19, R19, 0x1, RZ, 0xc0, !PT ;  /* 0x0000000113137812 */ /* 0x000fc800078ec0ff */
[----:B------:R-:W-:Y:S02]  /*0d20*/  IADD3 R23, PT, PT, R19, R23, R20 ;  /* 0x0000001713177210 */ /* 0x000fe40007ffe014 */
[----:B------:R-:W-:Y:S02]  /*0d30*/  SHF.R.U32.HI R20, RZ, 0x4, R14 ;  /* 0x00000004ff147819 */ /* 0x000fe4000001160e */
[----:B------:R-:W-:Y:S02]  /*0d40*/  IADD3 R23, PT, PT, R25, R23, R22 ;  /* 0x0000001719177210 */ /* 0x000fe40007ffe016 */
[----:B------:R-:W-:Y:S02]  /*0d50*/  LOP3.LUT R20, R20, 0x1, RZ, 0xc0, !PT ;  /* 0x0000000114147812 */ /* 0x000fe400078ec0ff */
[----:B------:R-:W-:-:S03]  /*0d60*/  SHF.R.U32.HI R22, RZ, 0x3, R13 ;  /* 0x00000003ff167819 */ /* 0x000fc6000001160d */
[----:B------:R-:W-:Y:S01]  /*0d70*/  IMAD.IADD R23, R23, 0x1, R20 ;  /* 0x0000000117177824 */ /* 0x000fe200078e0214 */
[----:B------:R-:W-:-:S04]  /*0d80*/  LOP3.LUT R22, R22, 0x1, RZ, 0xc0, !PT ;  /* 0x0000000116167812 */ /* 0x000fc800078ec0ff */
[----:B------:R-:W-:Y:S02]  /*0d90*/  ISETP.NE.AND P1, PT, R23, 0x3, PT ;  /* 0x000000031700780c */ /* 0x000fe40003f25270 */
[----:B------:R-:W-:-:S11]  /*0da0*/  IADD3 R18, PT, PT, R22, R18, R21 ;  /* 0x0000001216127210 */ /* 0x000fd60007ffe015 */
[----:B------:R-:W-:Y:S01]  /*0db0*/  @P1 ISETP.NE.AND P3, PT, R23, 0x2, PT ;  /* 0x000000021700180c */ /* 0x000fe20003f65270 */
[----:B------:R-:W-:Y:S01]  /*0dc0*/  IMAD.MOV.U32 R23, RZ, RZ, 0x10 ;  /* 0x00000010ff177424 */ /* 0x000fe200078e00ff */
[----:B------:R-:W-:Y:S02]  /*0dd0*/  @P1 ISETP.NE.U32.AND P2, PT, R15, 0x1, PT ;  /* 0x000000010f00180c */ /* 0x000fe40003f45070 */
[----:B------:R-:W-:-:S04]  /*0de0*/  @P1 SEL R24, RZ, 0x10, P3 ;  /* 0x00000010ff181807 */ /* 0x000fc80001800000 */
[----:B------:R-:W-:Y:S02]  /*0df0*/  @P1 SEL R23, R24, RZ, !P2 ;  /* 0x000000ff18171207 */ /* 0x000fe40005000000 */
[----:B------:R-:W-:-:S04]  /*0e00*/  SHF.R.U32.HI R24, RZ, 0x2, R12 ;  /* 0x00000002ff187819 */ /* 0x000fc8000001160c */
        /* <DEDUP_REMOVED lines=10> */
[----:B------:R-:W-:Y:S02]  /*0eb0*/  @P1 ISETP.NE.AND P3, PT, R18, 0x2, PT ;  /* 0x000000021200180c */ /* 0x000fe40003f65270 */
[----:B------:R-:W-:Y:S01]  /*0ec0*/  LOP3.LUT R18, R26, R23, RZ, 0xfc, !PT ;  /* 0x000000171a127212 */ /* 0x000fe200078efcff */
[----:B------:R-:W-:Y:S01]  /*0ed0*/  IMAD.MOV.U32 R23, RZ, RZ, 0x8 ;  /* 0x00000008ff177424 */ /* 0x000fe200078e00ff */
[----:B------:R-:W-:Y:S02]  /*0ee0*/  @P1 ISETP.NE.U32.AND P2, PT, R19, 0x1, PT ;  /* 0x000000011300180c */ /* 0x000fe40003f45070 */
[----:B------:R-:W-:-:S04]  /*0ef0*/  @P1 SEL R26, RZ, 0x8, P3 ;  /* 0x00000008ff1a1807 */ /* 0x000fc80001800000 */
[----:B------:R-:W-:Y:S02]  /*0f00*/  @P1 SEL R23, R26, RZ, !P2 ;  /* 0x000000ff1a171207 */ /* 0x000fe40005000000 */
[----:B------:R-:W-:-:S04]  /*0f10*/  SHF.R.U32.HI R26, RZ, 0x1, R12 ;  /* 0x00000001ff1a7819 */ /* 0x000fc8000001160c */
[----:B------:R-:W-:-:S04]  /*0f20*/  LOP3.LUT R26, R26, 0x1, RZ, 0xc0, !PT ;  /* 0x000000011a1a7812 */ /* 0x000fc800078ec0ff */
[----:B------:R-:W-:Y:S01]  /*0f30*/  IADD3 R21, PT, PT, R26, R21, R19 ;  /* 0x000000151a157210 */ /* 0x000fe20007ffe013 */
[----:B------:R-:W-:-:S03]  /*0f40*/  IMAD.MOV.U32 R19, RZ, RZ, 0x4 ;  /* 0x00000004ff137424 */ /* 0x000fc600078e00ff */
[----:B------:R-:W-:Y:S02]  /*0f50*/  IADD3 R21, PT, PT, R15, R21, R20 ;  /* 0x000000150f157210 */ /* 0x000fe40007ffe014 */
[----:B------:R-:W-:-:S04]  /*0f60*/  SHF.R.U32.HI R20, RZ, 0x2, R14 ;  /* 0x00000002ff147819 */ /* 0x000fc8000001160e */
[----:B------:R-:W-:-:S05]  /*0f70*/  LOP3.LUT R20, R20, 0x1, RZ, 0xc0, !PT ;  /* 0x0000000114147812 */ /* 0x000fca00078ec0ff */
[----:B------:R-:W-:-:S05]  /*0f80*/  IMAD.IADD R21, R21, 0x1, R20 ;  /* 0x0000000115157824 */ /* 0x000fca00078e0214 */
[----:B------:R-:W-:-:S13]  /*0f90*/  ISETP.NE.AND P1, PT, R21, 0x3, PT ;  /* 0x000000031500780c */ /* 0x000fda0003f25270 */
[----:B------:R-:W-:Y:S02]  /*0fa0*/  @P1 ISETP.NE.AND P3, PT, R21, 0x2, PT ;  /* 0x000000021500180c */ /* 0x000fe40003f65270 */
[----:B------:R-:W-:Y:S02]  /*0fb0*/  @P1 ISETP.NE.U32.AND P2, PT, R24, 0x1, PT ;  /* 0x000000011800180c */ /* 0x000fe40003f45070 */
[----:B------:R-:W-:-:S04]  /*0fc0*/  @P1 SEL R21, RZ, 0x4, P3 ;  /* 0x00000004ff151807 */ /* 0x000fc80001800000 */
[----:B------:R-:W-:Y:S02]  /*0fd0*/  @P1 SEL R19, R21, RZ, !P2 ;  /* 0x000000ff15131207 */ /* 0x000fe40005000000 */
[----:B------:R-:W-:Y:S02]  /*0fe0*/  SHF.R.U32.HI R21, RZ, 0x1, R13 ;  /* 0x00000001ff157819 */ /* 0x000fe4000001160d */
[----:B------:R-:W-:Y:S02]  /*0ff0*/  LOP3.LUT R13, R12, 0x1, RZ, 0xc0, !PT ;  /* 0x000000010c0d7812 */ /* 0x000fe400078ec0ff */
[----:B------:R-:W-:Y:S02]  /*1000*/  LOP3.LUT R21, R21, 0x1, RZ, 0xc0, !PT ;  /* 0x0000000115157812 */ /* 0x000fe400078ec0ff */
[----:B------:R-:W-:Y:S02]  /*1010*/  SHF.R.U32.HI R12, RZ, 0x1, R14 ;  /* 0x00000001ff0c7819 */ /* 0x000fe4000001160e */
[----:B------:R-:W-:-:S02]  /*1020*/  IADD3 R22, PT, PT, R21, R22, R25 ;  /* 0x0000001615167210 */ /* 0x000fc40007ffe019 */
[----:B------:R-:W-:Y:S02]  /*1030*/  IADD3 R25, PT, PT, R28, R25, R21 ;  /* 0x000000191c197210 */ /* 0x000fe40007ffe015 */
[----:B------:R-:W-:Y:S02]  /*1040*/  IADD3 R22, PT, PT, R13, R22, R24 ;  /* 0x000000160d167210 */ /* 0x000fe40007ffe018 */
[----:B------:R-:W-:Y:S02]  /*1050*/  SHF.R.U64 R21, R2, UR7, R3 ;  /* 0x0000000702157c19 */ /* 0x000fe40008001203 */
[----:B------:R-:W-:Y:S02]  /*1060*/  IADD3 R22, PT, PT, R20, R22, R15 ;  /* 0x0000001614167210 */ /* 0x000fe40007ffe00f */
[----:B------:R-:W-:Y:S02]  /*1070*/  SHF.R.U32.HI R15, RZ, 0x7, R21 ;  /* 0x00000007ff0f7819 */ /* 0x000fe40000011615 */
[----:B------:R-:W-:-:S02]  /*1080*/  LOP3.LUT R21, R12, 0x1, RZ, 0xc0, !PT ;  /* 0x000000010c157812 */ /* 0x000fc400078ec0ff */
[----:B------:R-:W-:Y:S02]  /*1090*/  LOP3.LUT R15, R15, 0x1, RZ, 0xc0, !PT ;  /* 0x000000010f0f7812 */ /* 0x000fe400078ec0ff */
[----:B------:R-:W-:Y:S01]  /*10a0*/  LOP3.LUT R12, R14, 0x1, RZ, 0xc0, !PT ;  /* 0x000000010e0c7812 */ /* 0x000fe200078ec0ff */
[----:B------:R-:W-:Y:S01]  /*10b0*/  IMAD.IADD R22, R22, 0x1, R21 ;  /* 0x0000000116167824 */ /* 0x000fe200078e0215 */
[----:B------:R-:W-:Y:S01]  /*10c0*/  SEL R15, R15, RZ, !P0 ;  /* 0x000000ff0f0f7207 */ /* 0x000fe20004000000 */
[----:B------:R-:W-:-:S03]  /*10d0*/  IMAD.MOV.U32 R14, RZ, RZ, 0x2 ;  /* 0x00000002ff0e7424 */ /* 0x000fc600078e00ff */
[----:B------:R-:W-:Y:S02]  /*10e0*/  ISETP.NE.AND P1, PT, R22, 0x3, PT ;  /* 0x000000031600780c */ /* 0x000fe40003f25270 */
[----:B------:R-:W-:-:S04]  /*10f0*/  IADD3 R15, PT, PT, R15, R25, R26 ;  /* 0x000000190f0f7210 */ /* 0x000fc80007ffe01a */
[----:B------:R-:W-:-:S05]  /*1100*/  IADD3 R15, PT, PT, R21, R15, R20 ;  /* 0x0000000f150f7210 */ /* 0x000fca0007ffe014 */
[----:B------:R-:W-:Y:S02]  /*1110*/  IMAD.IADD R12, R15, 0x1, R12 ;  /* 0x000000010f0c7824 */ /* 0x000fe400078e020c */
[----:B------:R-:W-:Y:S02]  /*1120*/  @P1 ISETP.NE.AND P3, PT, R22, 0x2, PT ;  /* 0x000000021600180c */ /* 0x000fe40003f65270 */
[----:B------:R-:W-:Y:S02]  /*1130*/  @P1 ISETP.NE.U32.AND P2, PT, R26, 0x1, PT ;  /* 0x000000011a00180c */ /* 0x000fe40003f45070 */
[----:B------:R-:W-:Y:S02]  /*1140*/  ISETP.NE.AND P0, PT, R12, 0x2, PT ;  /* 0x000000020c00780c */ /* 0x000fe40003f05270 */
[----:B------:R-:W-:Y:S02]  /*1150*/  @P1 SEL R15, RZ, 0x2, P3 ;  /* 0x00000002ff0f1807 */ /* 0x000fe40001800000 */
[----:B------:R-:W-:-:S02]  /*1160*/  ISETP.NE.AND P0, PT, R13, RZ, !P0 ;  /* 0x000000ff0d00720c */ /* 0x000fc40004705270 */
[----:B------:R-:W-:Y:S01]  /*1170*/  @P1 SEL R14, R15, RZ, !P2 ;  /* 0x000000ff0f0e1207 */ /* 0x000fe20005000000 */
[----:B------:R-:W-:Y:S01]  /*1180*/  IMAD.MOV.U32 R15, RZ, RZ, RZ ;  /* 0x000000ffff0f7224 */ /* 0x000fe200078e00ff */
[----:B------:R-:W-:Y:S02]  /*1190*/  LOP3.LUT R13, R18, R23, RZ, 0xfc, !PT ;  /* 0x00000017120d7212 */ /* 0x000fe400078efcff */
[----:B------:R-:W-:Y:S01]  /*11a0*/  ISETP.EQ.OR P0, PT, R12, 0x3, P0 ;  /* 0x000000030c00780c */ /* 0x000fe20000702670 */
[----:B------:R-:W-:Y:S01]  /*11b0*/  IMAD.MOV.U32 R12, RZ, RZ, RZ ;  /* 0x000000ffff0c7224 */ /* 0x000fe200078e00ff */
[----:B------:R-:W-:Y:S02]  /*11c0*/  LOP3.LUT R13, R14, R13, R19, 0xfe, !PT ;  /* 0x0000000d0e0d7212 */ /* 0x000fe400078efe13 */
[----:B------:R-:W-:Y:S02]  /*11d0*/  SEL R14, RZ, 0x1, !P0 ;  /* 0x00000001ff0e7807 */ /* 0x000fe40004000000 */
[----:B------:R-:W-:Y:S01]  /*11e0*/  LOP3.LUT R12, R12, UR4, R15, 0xfe, !PT ;  /* 0x000000040c0c7c12 */ /* 0x000fe2000f8efe0f */
[----:B------:R-:W-:Y:S01]  /*11f0*/  UMOV UR4, UR7 ;  /* 0x0000000700047c82 */ /* 0x000fe20008000000 */
[----:B------:R-:W-:-:S04]  /*1200*/  LOP3.LUT R13, R13, R14, RZ, 0xfc, !PT ;  /* 0x0000000e0d0d7212 */ /* 0x000fc800078efcff */
[C---:B------:R-:W-:Y:S02]  /*1210*/  SHF.L.U64.HI R12, R13.reuse, UR7, R12 ;  /* 0x000000070d0c7c19 */ /* 0x040fe4000801020c */
[----:B------:R-:W-:Y:S02]  /*1220*/  SHF.L.U32 R13, R13, UR7, RZ ;  /* 0x000000070d0d7c19 */ /* 0x000fe400080006ff */
[----:B------:R-:W-:Y:S02]  /*1230*/  LOP3.LUT R11, R12, R11, RZ, 0xfc, !PT ;  /* 0x0000000b0c0b7212 */ /* 0x000fe400078efcff */
[----:B------:R-:W-:Y:S01]  /*1240*/  LOP3.LUT R10, R13, R10, RZ, 0xfc, !PT ;  /* 0x0000000a0d0a7212 */ /* 0x000fe200078efcff */
[----:B------:R-:W-:Y:S06]  /*1250*/  BRA.U UP0, `(.L_x_6) ;  /* 0xfffffff100ec7547 */ /* 0x000fec000b83ffff */
[----:B------:R-:W0:Y:S02]  /*1260*/  LDC.64 R2, c[0x0][0x388] ;  /* 0x0000e200ff027b82 */ /* 0x000e240000000a00 */
[----:B0-----:R-:W-:-:S05]  /*1270*/  IMAD.WIDE R6, R6, 0x8, R2 ;  /* 0x0000000806067825 */ /* 0x001fca00078e0202 */
[----:B------:R-:W-:Y:S01]  /*1280*/  STG.E.64 desc[UR10][R6.64], R10 ;  /* 0x0000000a06007986 */ /* 0x000fe2000c101b0a */
[----:B------:R-:W-:Y:S05]  /*1290*/  EXIT ;  /* 0x000000000000794d */ /* 0x000fea0003800000 */
.L_x_7:
[----:B------:R-:W-:-:S00]  /*12a0*/  BRA `(.L_x_7) ;  /* 0xfffffffc00fc7947 */ /* 0x000fc0000383ffff */
[----:B------:R-:W-:-:S00]  /*12b0*/  NOP ;  /* 0x0000000000007918 */ /* 0x000fc00000000000 */
        /* <DEDUP_REMOVED lines=12> */
.L_x_8:


//--------------------- .nv.shared.reserved.0     --------------------------
	.section	.nv.shared.reserved.0,"aw",@nobits
	.weak		__nv_reservedSMEM_offset_0_alias
	.size		__nv_reservedSMEM_offset_0_alias, 0, 64
	.other		__nv_reservedSMEM_offset_0_alias,@"STO_CUDA_RESERVED_SHARED STV_DEFAULT"
__nv_reservedSMEM_offset_0_alias:
	.zero		0
	.zero		64


//--------------------- .nv.constant0._Z19game_of_life_kernelPKmPmi --------------------------
	.section	.nv.constant0._Z19game_of_life_kernelPKmPmi,"a",@progbits
	.sectionflags	@""
	.align	4
.nv.constant0._Z19game_of_life_kernelPKmPmi:
	.zero		916


//--------------------- SYMBOLS --------------------------

	.type		.nv.reservedSmem.offset0,@object
	.size		.nv.reservedSmem.offset0,0x4
